//
// Generated by NVIDIA NVVM Compiler
//
// Compiler Build ID: CL-36424714
// Cuda compilation tools, release 13.0, V13.0.88
// Based on NVVM 20.0.0
//

.version 9.0
.target sm_100
.address_size 64

	// .globl	_Z13matMultKernelPfS_S_i
// _ZZ13matMultKernelPfS_S_iE3Mds has been demoted
// _ZZ13matMultKernelPfS_S_iE3Nds has been demoted

.visible .entry _Z13matMultKernelPfS_S_i(
	.param .u64 .ptr .align 1 _Z13matMultKernelPfS_S_i_param_0,
	.param .u64 .ptr .align 1 _Z13matMultKernelPfS_S_i_param_1,
	.param .u64 .ptr .align 1 _Z13matMultKernelPfS_S_i_param_2,
	.param .u32 _Z13matMultKernelPfS_S_i_param_3
)
{
	.reg .pred 	%p<8>;
	.reg .b32 	%r<76>;
	.reg .b32 	%f<116>;
	.reg .b64 	%rd<33>;
	// demoted variable
	.shared .align 4 .b8 _ZZ13matMultKernelPfS_S_iE3Mds[64];
	// demoted variable
	.shared .align 4 .b8 _ZZ13matMultKernelPfS_S_iE3Nds[64];
	ld.param.u64 	%rd5, [_Z13matMultKernelPfS_S_i_param_1];
	ld.param.u32 	%r34, [_Z13matMultKernelPfS_S_i_param_3];
	cvta.to.global.u64 	%rd1, %rd5;
	mov.u32 	%r35, %ctaid.x;
	mov.u32 	%r36, %ctaid.y;
	mov.u32 	%r1, %tid.x;
	mov.u32 	%r2, %tid.y;
	shl.b32 	%r37, %r36, 2;
	add.s32 	%r3, %r37, %r2;
	shl.b32 	%r4, %r35, 2;
	add.s32 	%r5, %r4, %r1;
	shr.s32 	%r38, %r34, 31;
	shr.u32 	%r39, %r38, 30;
	add.s32 	%r40, %r34, %r39;
	shr.s32 	%r6, %r40, 2;
	setp.lt.s32 	%p1, %r34, 4;
	mov.f32 	%f115, 0f00000000;
	@%p1 bra 	$L__BB0_9;
	mad.lo.s32 	%r7, %r34, %r3, %r1;
	shl.b32 	%r42, %r2, 4;
	mov.u32 	%r43, _ZZ13matMultKernelPfS_S_iE3Mds;
	add.s32 	%r8, %r43, %r42;
	shl.b32 	%r44, %r1, 2;
	add.s32 	%r9, %r8, %r44;
	mov.u32 	%r45, _ZZ13matMultKernelPfS_S_iE3Nds;
	add.s32 	%r11, %r45, %r44;
	add.s32 	%r10, %r11, %r42;
	add.s32 	%r46, %r6, -1;
	setp.lt.u32 	%p2, %r46, 3;
	mov.f32 	%f115, 0f00000000;
	mov.b32 	%r75, 0;
	@%p2 bra 	$L__BB0_4;
	and.b32  	%r75, %r6, 536870908;
	neg.s32 	%r73, %r75;
	add.s32 	%r48, %r2, 12;
	mad.lo.s32 	%r49, %r34, %r48, %r1;
	add.s32 	%r71, %r49, %r4;
	add.s32 	%r50, %r2, 8;
	mad.lo.s32 	%r51, %r34, %r50, %r1;
	add.s32 	%r70, %r51, %r4;
	add.s32 	%r52, %r2, 4;
	mad.lo.s32 	%r53, %r34, %r52, %r1;
	add.s32 	%r69, %r53, %r4;
	mad.lo.s32 	%r54, %r2, %r34, %r1;
	add.s32 	%r68, %r54, %r4;
	mov.f32 	%f115, 0f00000000;
	mov.u32 	%r72, %r7;
$L__BB0_3:
	.pragma "nounroll";
	ld.param.u64 	%rd30, [_Z13matMultKernelPfS_S_i_param_0];
	cvta.to.global.u64 	%rd6, %rd30;
	mul.wide.s32 	%rd7, %r72, 4;
	add.s64 	%rd8, %rd6, %rd7;
	ld.global.f32 	%f14, [%rd8];
	st.shared.f32 	[%r9], %f14;
	mul.wide.u32 	%rd9, %r68, 4;
	add.s64 	%rd10, %rd1, %rd9;
	ld.global.f32 	%f15, [%rd10];
	st.shared.f32 	[%r10], %f15;
	bar.sync 	0;
	ld.shared.f32 	%f16, [%r8];
	ld.shared.f32 	%f17, [%r11];
	fma.rn.f32 	%f18, %f16, %f17, %f115;
	ld.shared.f32 	%f19, [%r8+4];
	ld.shared.f32 	%f20, [%r11+16];
	fma.rn.f32 	%f21, %f19, %f20, %f18;
	ld.shared.f32 	%f22, [%r8+8];
	ld.shared.f32 	%f23, [%r11+32];
	fma.rn.f32 	%f24, %f22, %f23, %f21;
	ld.shared.f32 	%f25, [%r8+12];
	ld.shared.f32 	%f26, [%r11+48];
	fma.rn.f32 	%f27, %f25, %f26, %f24;
	bar.sync 	0;
	ld.global.f32 	%f28, [%rd8+16];
	st.shared.f32 	[%r9], %f28;
	mul.wide.u32 	%rd11, %r69, 4;
	add.s64 	%rd12, %rd1, %rd11;
	ld.global.f32 	%f29, [%rd12];
	st.shared.f32 	[%r10], %f29;
	bar.sync 	0;
	ld.shared.f32 	%f30, [%r8];
	ld.shared.f32 	%f31, [%r11];
	fma.rn.f32 	%f32, %f30, %f31, %f27;
	ld.shared.f32 	%f33, [%r8+4];
	ld.shared.f32 	%f34, [%r11+16];
	fma.rn.f32 	%f35, %f33, %f34, %f32;
	ld.shared.f32 	%f36, [%r8+8];
	ld.shared.f32 	%f37, [%r11+32];
	fma.rn.f32 	%f38, %f36, %f37, %f35;
	ld.shared.f32 	%f39, [%r8+12];
	ld.shared.f32 	%f40, [%r11+48];
	fma.rn.f32 	%f41, %f39, %f40, %f38;
	bar.sync 	0;
	ld.global.f32 	%f42, [%rd8+32];
	st.shared.f32 	[%r9], %f42;
	mul.wide.u32 	%rd13, %r70, 4;
	add.s64 	%rd14, %rd1, %rd13;
	ld.global.f32 	%f43, [%rd14];
	st.shared.f32 	[%r10], %f43;
	bar.sync 	0;
	ld.shared.f32 	%f44, [%r8];
	ld.shared.f32 	%f45, [%r11];
	fma.rn.f32 	%f46, %f44, %f45, %f41;
	ld.shared.f32 	%f47, [%r8+4];
	ld.shared.f32 	%f48, [%r11+16];
	fma.rn.f32 	%f49, %f47, %f48, %f46;
	ld.shared.f32 	%f50, [%r8+8];
	ld.shared.f32 	%f51, [%r11+32];
	fma.rn.f32 	%f52, %f50, %f51, %f49;
	ld.shared.f32 	%f53, [%r8+12];
	ld.shared.f32 	%f54, [%r11+48];
	fma.rn.f32 	%f55, %f53, %f54, %f52;
	bar.sync 	0;
	ld.global.f32 	%f56, [%rd8+48];
	st.shared.f32 	[%r9], %f56;
	mul.wide.u32 	%rd15, %r71, 4;
	add.s64 	%rd16, %rd1, %rd15;
	ld.global.f32 	%f57, [%rd16];
	st.shared.f32 	[%r10], %f57;
	bar.sync 	0;
	ld.shared.f32 	%f58, [%r8];
	ld.shared.f32 	%f59, [%r11];
	fma.rn.f32 	%f60, %f58, %f59, %f55;
	ld.shared.f32 	%f61, [%r8+4];
	ld.shared.f32 	%f62, [%r11+16];
	fma.rn.f32 	%f63, %f61, %f62, %f60;
	ld.shared.f32 	%f64, [%r8+8];
	ld.shared.f32 	%f65, [%r11+32];
	fma.rn.f32 	%f66, %f64, %f65, %f63;
	ld.shared.f32 	%f67, [%r8+12];
	ld.shared.f32 	%f68, [%r11+48];
	fma.rn.f32 	%f115, %f67, %f68, %f66;
	bar.sync 	0;
	add.s32 	%r73, %r73, 4;
	add.s32 	%r72, %r72, 16;
	shl.b32 	%r55, %r34, 4;
	add.s32 	%r71, %r71, %r55;
	add.s32 	%r70, %r70, %r55;
	add.s32 	%r69, %r69, %r55;
	add.s32 	%r68, %r68, %r55;
	setp.ne.s32 	%p3, %r73, 0;
	@%p3 bra 	$L__BB0_3;
$L__BB0_4:
	and.b32  	%r31, %r6, 3;
	setp.eq.s32 	%p4, %r31, 0;
	@%p4 bra 	$L__BB0_9;
	ld.param.u64 	%rd31, [_Z13matMultKernelPfS_S_i_param_0];
	cvta.to.global.u64 	%rd2, %rd31;
	setp.eq.s32 	%p5, %r31, 1;
	@%p5 bra 	$L__BB0_7;
	shl.b32 	%r56, %r75, 2;
	add.s32 	%r57, %r7, %r56;
	mul.wide.s32 	%rd17, %r57, 4;
	add.s64 	%rd18, %rd2, %rd17;
	ld.global.f32 	%f70, [%rd18];
	st.shared.f32 	[%r9], %f70;
	add.s32 	%r58, %r56, %r2;
	mad.lo.s32 	%r59, %r58, %r34, %r5;
	mul.wide.u32 	%rd19, %r59, 4;
	add.s64 	%rd20, %rd1, %rd19;
	ld.global.f32 	%f71, [%rd20];
	st.shared.f32 	[%r10], %f71;
	bar.sync 	0;
	ld.shared.f32 	%f72, [%r8];
	ld.shared.f32 	%f73, [%r11];
	fma.rn.f32 	%f74, %f72, %f73, %f115;
	ld.shared.f32 	%f75, [%r8+4];
	ld.shared.f32 	%f76, [%r11+16];
	fma.rn.f32 	%f77, %f75, %f76, %f74;
	ld.shared.f32 	%f78, [%r8+8];
	ld.shared.f32 	%f79, [%r11+32];
	fma.rn.f32 	%f80, %f78, %f79, %f77;
	ld.shared.f32 	%f81, [%r8+12];
	ld.shared.f32 	%f82, [%r11+48];
	fma.rn.f32 	%f83, %f81, %f82, %f80;
	bar.sync 	0;
	ld.global.f32 	%f84, [%rd18+16];
	st.shared.f32 	[%r9], %f84;
	add.s32 	%r60, %r58, 4;
	mad.lo.s32 	%r61, %r60, %r34, %r5;
	mul.wide.u32 	%rd21, %r61, 4;
	add.s64 	%rd22, %rd1, %rd21;
	ld.global.f32 	%f85, [%rd22];
	st.shared.f32 	[%r10], %f85;
	bar.sync 	0;
	ld.shared.f32 	%f86, [%r8];
	ld.shared.f32 	%f87, [%r11];
	fma.rn.f32 	%f88, %f86, %f87, %f83;
	ld.shared.f32 	%f89, [%r8+4];
	ld.shared.f32 	%f90, [%r11+16];
	fma.rn.f32 	%f91, %f89, %f90, %f88;
	ld.shared.f32 	%f92, [%r8+8];
	ld.shared.f32 	%f93, [%r11+32];
	fma.rn.f32 	%f94, %f92, %f93, %f91;
	ld.shared.f32 	%f95, [%r8+12];
	ld.shared.f32 	%f96, [%r11+48];
	fma.rn.f32 	%f115, %f95, %f96, %f94;
	bar.sync 	0;
	add.s32 	%r75, %r75, 2;
$L__BB0_7:
	and.b32  	%r62, %r6, 1;
	setp.eq.b32 	%p6, %r62, 1;
	not.pred 	%p7, %p6;
	@%p7 bra 	$L__BB0_9;
	shl.b32 	%r63, %r75, 2;
	add.s32 	%r64, %r7, %r63;
	mul.wide.s32 	%rd23, %r64, 4;
	add.s64 	%rd24, %rd2, %rd23;
	ld.global.f32 	%f97, [%rd24];
	st.shared.f32 	[%r9], %f97;
	add.s32 	%r65, %r63, %r2;
	mad.lo.s32 	%r66, %r65, %r34, %r5;
	mul.wide.u32 	%rd25, %r66, 4;
	add.s64 	%rd26, %rd1, %rd25;
	ld.global.f32 	%f98, [%rd26];
	st.shared.f32 	[%r10], %f98;
	bar.sync 	0;
	ld.shared.f32 	%f99, [%r8];
	ld.shared.f32 	%f100, [%r11];
	fma.rn.f32 	%f101, %f99, %f100, %f115;
	ld.shared.f32 	%f102, [%r8+4];
	ld.shared.f32 	%f103, [%r11+16];
	fma.rn.f32 	%f104, %f102, %f103, %f101;
	ld.shared.f32 	%f105, [%r8+8];
	ld.shared.f32 	%f106, [%r11+32];
	fma.rn.f32 	%f107, %f105, %f106, %f104;
	ld.shared.f32 	%f108, [%r8+12];
	ld.shared.f32 	%f109, [%r11+48];
	fma.rn.f32 	%f115, %f108, %f109, %f107;
	bar.sync 	0;
$L__BB0_9:
	ld.param.u64 	%rd32, [_Z13matMultKernelPfS_S_i_param_2];
	cvta.to.global.u64 	%rd27, %rd32;
	mad.lo.s32 	%r67, %r34, %r3, %r5;
	mul.wide.s32 	%rd28, %r67, 4;
	add.s64 	%rd29, %rd27, %rd28;
	st.global.f32 	[%rd29], %f115;
	ret;

}


// ===== COMPILED SASS (sm_100) =====

	.target	sm_100

	.elftype	@"ET_EXEC"


//--------------------- .note.nv.tkinfo           --------------------------
	.section	.note.nv.tkinfo,"",@"SHT_NOTE"
	.sectionflags	@"SHF_NOTE_NV_TKINFO"
	.tkinfo
        /*0018*/ 	.word	0x00000002
        /*0030*/ 	.string	""
        /*0030*/ 	.string	"ptxas"
        /*0030*/ 	.string	"Cuda compilation tools, release 13.0, V13.0.88"
        /*0030*/ 	.string	"Build cuda_13.0.r13.0/compiler.36424714_0"
        /*0030*/ 	.string	"-arch sm_100 -m 64 "



//--------------------- .note.nv.cuinfo           --------------------------
	.section	.note.nv.cuinfo,"",@"SHT_NOTE"
	.sectionflags	@"SHF_NOTE_NV_CUINFO"
        /*0018*/ 	.short	0x0002
        /*001a*/ 	.short	0x0064
        /*001c*/ 	.short	0x0082
	.zero		2


//--------------------- .nv.info                  --------------------------
	.section	.nv.info,"",@"SHT_CUDA_INFO"
	.align	4


	//----- nvinfo : EIATTR_REGCOUNT
	.align		4
        /*0000*/ 	.byte	0x04, 0x2f
        /*0002*/ 	.short	(.L_1 - .L_0)
	.align		4
.L_0:
        /*0004*/ 	.word	index@(_Z13matMultKernelPfS_S_i)
        /*0008*/ 	.word	0x00000020


	//----- nvinfo : EIATTR_FRAME_SIZE
	.align		4
.L_1:
        /*000c*/ 	.byte	0x04, 0x11
        /*000e*/ 	.short	(.L_3 - .L_2)
	.align		4
.L_2:
        /*0010*/ 	.word	index@(_Z13matMultKernelPfS_S_i)
        /*0014*/ 	.word	0x00000000


	//----- nvinfo : EIATTR_MIN_STACK_SIZE
	.align		4
.L_3:
        /*0018*/ 	.byte	0x04, 0x12
        /*001a*/ 	.short	(.L_5 - .L_4)
	.align		4
.L_4:
        /*001c*/ 	.word	index@(_Z13matMultKernelPfS_S_i)
        /*0020*/ 	.word	0x00000000
.L_5:


//--------------------- .nv.compat                --------------------------
	.section	.nv.compat,"",@"SHT_CUDA_COMPAT_INFO"
	.align	4
        /*0000*/ 	.byte	0x02, 0x09, 0x00, 0x00, 0x02, 0x02, 0x01, 0x00, 0x02, 0x05, 0x05, 0x00, 0x03, 0x07, 0x01, 0x01
        /*0010*/ 	.byte	0x02, 0x03, 0x00, 0x00, 0x02, 0x06, 0x01, 0x00, 0x04, 0x0b, 0x08, 0x00, 0x09, 0x00, 0x00, 0x00
        /*0020*/ 	.byte	0x00, 0x00, 0x00, 0x00


//--------------------- .nv.info._Z13matMultKernelPfS_S_i --------------------------
	.section	.nv.info._Z13matMultKernelPfS_S_i,"",@"SHT_CUDA_INFO"
	.sectionflags	@""
	.align	4


	//----- nvinfo : EIATTR_CUDA_API_VERSION
	.align		4
        /*0000*/ 	.byte	0x04, 0x37
        /*0002*/ 	.short	(.L_7 - .L_6)
.L_6:
        /*0004*/ 	.word	0x00000082


	//----- nvinfo : EIATTR_KPARAM_INFO
	.align		4
.L_7:
        /*0008*/ 	.byte	0x04, 0x17
        /*000a*/ 	.short	(.L_9 - .L_8)
.L_8:
        /*000c*/ 	.word	0x00000000
        /*0010*/ 	.short	0x0003
        /*0012*/ 	.short	0x0018
        /*0014*/ 	.byte	0x00, 0xf0, 0x11, 0x00


	//----- nvinfo : EIATTR_KPARAM_INFO
	.align		4
.L_9:
        /*0018*/ 	.byte	0x04, 0x17
        /*001a*/ 	.short	(.L_11 - .L_10)
.L_10:
        /*001c*/ 	.word	0x00000000
        /*0020*/ 	.short	0x0002
        /*0022*/ 	.short	0x0010
        /*0024*/ 	.byte	0x00, 0xf5, 0x21, 0x00


	//----- nvinfo : EIATTR_KPARAM_INFO
	.align		4
.L_11:
        /*0028*/ 	.byte	0x04, 0x17
        /*002a*/ 	.short	(.L_13 - .L_12)
.L_12:
        /*002c*/ 	.word	0x00000000
        /*0030*/ 	.short	0x0001
        /*0032*/ 	.short	0x0008
        /*0034*/ 	.byte	0x00, 0xf5, 0x21, 0x00


	//----- nvinfo : EIATTR_KPARAM_INFO
	.align		4
.L_13:
        /*0038*/ 	.byte	0x04, 0x17
        /*003a*/ 	.short	(.L_15 - .L_14)
.L_14:
        /*003c*/ 	.word	0x00000000
        /*0040*/ 	.short	0x0000
        /*0042*/ 	.short	0x0000
        /*0044*/ 	.byte	0x00, 0xf5, 0x21, 0x00


	//----- nvinfo : EIATTR_SPARSE_MMA_MASK
	.align		4
.L_15:
        /*0048*/ 	.byte	0x03, 0x50
        /*004a*/ 	.short	0x0000


	//----- nvinfo : EIATTR_MAXREG_COUNT
	.align		4
        /*004c*/ 	.byte	0x03, 0x1b
        /*004e*/ 	.short	0x00ff


	//----- nvinfo : EIATTR_NUM_BARRIERS
	.align		4
        /*0050*/ 	.byte	0x02, 0x4c
        /*0052*/ 	.byte	0x01
	.zero		1


	//----- nvinfo : EIATTR_MERCURY_ISA_VERSION
	.align		4
        /*0054*/ 	.byte	0x03, 0x5f
        /*0056*/ 	.short	0x0101


	//----- nvinfo : EIATTR_VRC_CTA_INIT_COUNT
	.align		4
        /*0058*/ 	.byte	0x02, 0x4a
	.zero		1
	.zero		1


	//----- nvinfo : EIATTR_EXIT_INSTR_OFFSETS
	.align		4
        /*005c*/ 	.byte	0x04, 0x1c
        /*005e*/ 	.short	(.L_17 - .L_16)


	//   ....[0]....
.L_16:
        /*0060*/ 	.word	0x00000c20


	//----- nvinfo : EIATTR_CBANK_PARAM_SIZE
	.align		4
.L_17:
        /*0064*/ 	.byte	0x03, 0x19
        /*0066*/ 	.short	0x001c


	//----- nvinfo : EIATTR_PARAM_CBANK
	.align		4
        /*0068*/ 	.byte	0x04, 0x0a
        /*006a*/ 	.short	(.L_19 - .L_18)
	.align		4
.L_18:
        /*006c*/ 	.word	index@(.nv.constant0._Z13matMultKernelPfS_S_i)
        /*0070*/ 	.short	0x0380
        /*0072*/ 	.short	0x001c


	//----- nvinfo : EIATTR_SW_WAR
	.align		4
.L_19:
        /*0074*/ 	.byte	0x04, 0x36
        /*0076*/ 	.short	(.L_21 - .L_20)
.L_20:
        /*0078*/ 	.word	0x00000008
.L_21:


//--------------------- .nv.callgraph             --------------------------
	.section	.nv.callgraph,"",@"SHT_CUDA_CALLGRAPH"
	.align	4
	.sectionentsize	8
	.align		4
        /*0000*/ 	.word	0x00000000
	.align		4
        /*0004*/ 	.word	0xffffffff
	.align		4
        /*0008*/ 	.word	0x00000000
	.align		4
        /*000c*/ 	.word	0xfffffffe
	.align		4
        /*0010*/ 	.word	0x00000000
	.align		4
        /*0014*/ 	.word	0xfffffffd
	.align		4
        /*0018*/ 	.word	0x00000000
	.align		4
        /*001c*/ 	.word	0xfffffffc


//--------------------- .text._Z13matMultKernelPfS_S_i --------------------------
	.section	.text._Z13matMultKernelPfS_S_i,"ax",@progbits
	.align	128
        .global         _Z13matMultKernelPfS_S_i
        .type           _Z13matMultKernelPfS_S_i,@function
        .size           _Z13matMultKernelPfS_S_i,(.L_x_5 - _Z13matMultKernelPfS_S_i)
        .other          _Z13matMultKernelPfS_S_i,@"STO_CUDA_ENTRY STV_DEFAULT"
_Z13matMultKernelPfS_S_i:
.text._Z13matMultKernelPfS_S_i:
[----:B------:R-:W-:Y:S08]  /*0000*/  LDC R1, c[0x0][0x37c] ;  /* 0x0000df00ff017b82 */ /* 0x000ff00000000800 */
[----:B------:R-:W0:Y:S01]  /*0010*/  LDC R3, c[0x0][0x398] ;  /* 0x0000e600ff037b82 */ /* 0x000e220000000800 */
[----:B------:R-:W1:Y:S01]  /*0020*/  S2R R18, SR_CTAID.Y ;  /* 0x0000000000127919 */ /* 0x000e620000002600 */
[----:B------:R-:W2:Y:S01]  /*0030*/  LDCU.64 UR8, c[0x0][0x358] ;  /* 0x00006b00ff0877ac */ /* 0x000ea20008000a00 */
[----:B------:R-:W-:Y:S01]  /*0040*/  HFMA2 R25, -RZ, RZ, 0, 0 ;  /* 0x00000000ff197431 */ /* 0x000fe200000001ff */
[----:B------:R-:W1:Y:S01]  /*0050*/  S2R R5, SR_TID.Y ;  /* 0x0000000000057919 */ /* 0x000e620000002200 */
[----:B------:R-:W3:Y:S01]  /*0060*/  S2R R9, SR_CTAID.X ;  /* 0x0000000000097919 */ /* 0x000ee20000002500 */
[----:B------:R-:W3:Y:S01]  /*0070*/  S2R R12, SR_TID.X ;  /* 0x00000000000c7919 */ /* 0x000ee20000002100 */
[----:B0-----:R-:W-:-:S02]  /*0080*/  ISETP.GE.AND P0, PT, R3, 0x4, PT ;  /* 0x000000040300780c */ /* 0x001fc40003f06270 */
[----:B------:R-:W-:-:S04]  /*0090*/  SHF.R.S32.HI R0, RZ, 0x1f, R3 ;  /* 0x0000001fff007819 */ /* 0x000fc80000011403 */
[----:B------:R-:W-:Y:S02]  /*00a0*/  LEA.HI R0, R0, R3, RZ, 0x2 ;  /* 0x0000000300007211 */ /* 0x000fe400078f10ff */
[----:B-1----:R-:W-:Y:S02]  /*00b0*/  LEA R18, R18, R5, 0x2 ;  /* 0x0000000512127211 */ /* 0x002fe400078e10ff */
[----:B---3--:R-:W-:-:S03]  /*00c0*/  LEA R16, R9, R12, 0x2 ;  /* 0x0000000c09107211 */ /* 0x008fc600078e10ff */
[----:B--2---:R-:W-:Y:S05]  /*00d0*/  @!P0 BRA `(.L_x_0) ;  /* 0x0000000800c08947 */ /* 0x004fea0003800000 */
[----:B------:R-:W0:Y:S01]  /*00e0*/  S2UR UR6, SR_CgaCtaId ;  /* 0x00000000000679c3 */ /* 0x000e220000008800 */
[----:B------:R-:W-:Y:S01]  /*00f0*/  SHF.R.S32.HI R23, RZ, 0x2, R0 ;  /* 0x00000002ff177819 */ /* 0x000fe20000011400 */
[----:B------:R-:W-:Y:S01]  /*0100*/  UMOV UR4, 0x400 ;  /* 0x0000040000047882 */ /* 0x000fe20000000000 */
[----:B------:R-:W-:Y:S01]  /*0110*/  IMAD R17, R18, R3, R12 ;  /* 0x0000000312117224 */ /* 0x000fe200078e020c */
[----:B------:R-:W-:Y:S01]  /*0120*/  UIADD3 UR5, UPT, UPT, UR4, 0x40, URZ ;  /* 0x0000004004057890 */ /* 0x000fe2000fffe0ff */
[----:B------:R-:W-:Y:S02]  /*0130*/  IADD3 R0, PT, PT, R23, -0x1, RZ ;  /* 0xffffffff17007810 */ /* 0x000fe40007ffe0ff */
[----:B------:R-:W-:Y:S02]  /*0140*/  MOV R25, RZ ;  /* 0x000000ff00197202 */ /* 0x000fe40000000f00 */
[----:B------:R-:W-:Y:S02]  /*0150*/  ISETP.GE.U32.AND P0, PT, R0, 0x3, PT ;  /* 0x000000030000780c */ /* 0x000fe40003f06070 */
[----:B------:R-:W-:Y:S01]  /*0160*/  MOV R0, RZ ;  /* 0x000000ff00007202 */ /* 0x000fe20000000f00 */
[----:B0-----:R-:W-:-:S02]  /*0170*/  ULEA UR4, UR6, UR4, 0x18 ;  /* 0x0000000406047291 */ /* 0x001fc4000f8ec0ff */
[----:B------:R-:W-:-:S04]  /*0180*/  ULEA UR5, UR6, UR5, 0x18 ;  /* 0x0000000506057291 */ /* 0x000fc8000f8ec0ff */
[C---:B------:R-:W-:Y:S02]  /*0190*/  LEA R7, R5.reuse, UR4, 0x4 ;  /* 0x0000000405077c11 */ /* 0x040fe4000f8e20ff */
[C---:B------:R-:W-:Y:S02]  /*01a0*/  LEA R2, R12.reuse, UR5, 0x2 ;  /* 0x000000050c027c11 */ /* 0x040fe4000f8e10ff */
[----:B------:R-:W-:Y:S02]  /*01b0*/  LEA R6, R12, R7, 0x2 ;  /* 0x000000070c067211 */ /* 0x000fe400078e10ff */
[----:B------:R-:W-:Y:S01]  /*01c0*/  LEA R4, R5, R2, 0x4 ;  /* 0x0000000205047211 */ /* 0x000fe200078e20ff */
[----:B------:R-:W-:Y:S06]  /*01d0*/  @!P0 BRA `(.L_x_1) ;  /* 0x0000000400688947 */ /* 0x000fec0003800000 */
[C---:B------:R-:W-:Y:S01]  /*01e0*/  IADD3 R0, PT, PT, R5.reuse, 0xc, RZ ;  /* 0x0000000c05007810 */ /* 0x040fe20007ffe0ff */
[CCC-:B------:R-:W-:Y:S01]  /*01f0*/  IMAD R20, R5.reuse, R3.reuse, R12.reuse ;  /* 0x0000000305147224 */ /* 0x1c0fe200078e020c */
[C---:B------:R-:W-:Y:S02]  /*0200*/  IADD3 R8, PT, PT, R5.reuse, 0x8, RZ ;  /* 0x0000000805087810 */ /* 0x040fe40007ffe0ff */
[----:B------:R-:W-:Y:S01]  /*0210*/  IADD3 R10, PT, PT, R5, 0x4, RZ ;  /* 0x00000004050a7810 */ /* 0x000fe20007ffe0ff */
[-CC-:B------:R-:W-:Y:S01]  /*0220*/  IMAD R26, R0, R3.reuse, R12.reuse ;  /* 0x00000003001a7224 */ /* 0x180fe200078e020c */
[----:B------:R-:W-:Y:S01]  /*0230*/  LOP3.LUT R0, R23, 0x1ffffffc, RZ, 0xc0, !PT ;  /* 0x1ffffffc17007812 */ /* 0x000fe200078ec0ff */
[-CC-:B------:R-:W-:Y:S01]  /*0240*/  IMAD R8, R8, R3.reuse, R12.reuse ;  /* 0x0000000308087224 */ /* 0x180fe200078e020c */
[C---:B------:R-:W-:Y:S01]  /*0250*/  LEA R20, R9.reuse, R20, 0x2 ;  /* 0x0000001409147211 */ /* 0x040fe200078e10ff */
[----:B------:R-:W-:Y:S01]  /*0260*/  IMAD R10, R10, R3, R12 ;  /* 0x000000030a0a7224 */ /* 0x000fe200078e020c */
[----:B------:R-:W-:-:S02]  /*0270*/  LEA R26, R9, R26, 0x2 ;  /* 0x0000001a091a7211 */ /* 0x000fc400078e10ff */
[C---:B------:R-:W-:Y:S02]  /*0280*/  LEA R24, R9.reuse, R8, 0x2 ;  /* 0x0000000809187211 */ /* 0x040fe400078e10ff */
[----:B------:R-:W-:Y:S02]  /*0290*/  LEA R22, R9, R10, 0x2 ;  /* 0x0000000a09167211 */ /* 0x000fe400078e10ff */
[----:B------:R-:W-:Y:S02]  /*02a0*/  MOV R25, RZ ;  /* 0x000000ff00197202 */ /* 0x000fe40000000f00 */
[----:B------:R-:W-:Y:S02]  /*02b0*/  MOV R19, R17 ;  /* 0x0000001100137202 */ /* 0x000fe40000000f00 */
[----:B------:R-:W-:-:S07]  /*02c0*/  IADD3 R21, PT, PT, -R0, RZ, RZ ;  /* 0x000000ff00157210 */ /* 0x000fce0007ffe1ff */
.L_x_2:
[----:B------:R-:W0:Y:S08]  /*02d0*/  LDC.64 R28, c[0x0][0x380] ;  /* 0x0000e000ff1c7b82 */ /* 0x000e300000000a00 */
[----:B------:R-:W1:Y:S01]  /*02e0*/  LDC.64 R12, c[0x0][0x388] ;  /* 0x0000e200ff0c7b82 */ /* 0x000e620000000a00 */
[----:B0-----:R-:W-:-:S05]  /*02f0*/  IMAD.WIDE R28, R19, 0x4, R28 ;  /* 0x00000004131c7825 */ /* 0x001fca00078e021c */
[----:B------:R-:W2:Y:S01]  /*0300*/  LDG.E R27, desc[UR8][R28.64] ;  /* 0x000000081c1b7981 */ /* 0x000ea2000c1e1900 */
[----:B-1----:R-:W-:-:S06]  /*0310*/  IMAD.WIDE.U32 R14, R20, 0x4, R12 ;  /* 0x00000004140e7825 */ /* 0x002fcc00078e000c */
[----:B------:R-:W3:Y:S04]  /*0320*/  LDG.E R15, desc[UR8][R14.64] ;  /* 0x000000080e0f7981 */ /* 0x000ee8000c1e1900 */
[----:B--2---:R-:W-:Y:S04]  /*0330*/  STS [R6], R27 ;  /* 0x0000001b06007388 */ /* 0x004fe80000000800 */
[----:B---3--:R-:W-:Y:S01]  /*0340*/  STS [R4], R15 ;  /* 0x0000000f04007388 */ /* 0x008fe20000000800 */
[----:B------:R-:W-:Y:S06]  /*0350*/  BAR.SYNC.DEFER_BLOCKING 0x0 ;  /* 0x0000000000007b1d */ /* 0x000fec0000010000 */
[----:B------:R-:W-:Y:S04]  /*0360*/  LDS R14, [R2] ;  /* 0x00000000020e7984 */ /* 0x000fe80000000800 */
[----:B------:R-:W0:Y:S02]  /*0370*/  LDS.128 R8, [R7] ;  /* 0x0000000007087984 */ /* 0x000e240000000c00 */
[----:B0-----:R-:W-:-:S02]  /*0380*/  FFMA R8, R8, R14, R25 ;  /* 0x0000000e08087223 */ /* 0x001fc40000000019 */
[----:B------:R-:W0:Y:S01]  /*0390*/  LDS R25, [R2+0x10] ;  /* 0x0000100002197984 */ /* 0x000e220000000800 */
[----:B------:R-:W-:-:S04]  /*03a0*/  IMAD.WIDE.U32 R14, R22, 0x4, R12 ;  /* 0x00000004160e7825 */ /* 0x000fc800078e000c */
[----:B0-----:R-:W-:Y:S02]  /*03b0*/  FFMA R9, R25, R9, R8 ;  /* 0x0000000919097223 */ /* 0x001fe40000000008 */
[----:B------:R-:W0:Y:S04]  /*03c0*/  LDS R8, [R2+0x20] ;  /* 0x0000200002087984 */ /* 0x000e280000000800 */
[----:B------:R-:W1:Y:S01]  /*03d0*/  LDS R25, [R2+0x30] ;  /* 0x0000300002197984 */ /* 0x000e620000000800 */
[----:B------:R-:W-:Y:S06]  /*03e0*/  BAR.SYNC.DEFER_BLOCKING 0x0 ;  /* 0x0000000000007b1d */ /* 0x000fec0000010000 */
[----:B------:R-:W2:Y:S04]  /*03f0*/  LDG.E R27, desc[UR8][R28.64+0x10] ;  /* 0x000010081c1b7981 */ /* 0x000ea8000c1e1900 */
[----:B------:R-:W3:Y:S01]  /*0400*/  LDG.E R15, desc[UR8][R14.64] ;  /* 0x000000080e0f7981 */ /* 0x000ee2000c1e1900 */
[----:B0-----:R-:W-:-:S04]  /*0410*/  FFMA R8, R8, R10, R9 ;  /* 0x0000000a08087223 */ /* 0x001fc80000000009 */
[----:B-1----:R-:W-:Y:S01]  /*0420*/  FFMA R25, R25, R11, R8 ;  /* 0x0000000b19197223 */ /* 0x002fe20000000008 */
[----:B--2---:R-:W-:Y:S04]  /*0430*/  STS [R6], R27 ;  /* 0x0000001b06007388 */ /* 0x004fe80000000800 */
[----:B---3--:R-:W-:Y:S01]  /*0440*/  STS [R4], R15 ;  /* 0x0000000f04007388 */ /* 0x008fe20000000800 */
[----:B------:R-:W-:Y:S06]  /*0450*/  BAR.SYNC.DEFER_BLOCKING 0x0 ;  /* 0x0000000000007b1d */ /* 0x000fec0000010000 */
[----:B------:R-:W-:Y:S04]  /*0460*/  LDS R14, [R2] ;  /* 0x00000000020e7984 */ /* 0x000fe80000000800 */
[----:B------:R-:W0:Y:S02]  /*0470*/  LDS.128 R8, [R7] ;  /* 0x0000000007087984 */ /* 0x000e240000000c00 */
[----:B0-----:R-:W-:-:S02]  /*0480*/  FFMA R8, R8, R14, R25 ;  /* 0x0000000e08087223 */ /* 0x001fc40000000019 */
[----:B------:R-:W0:Y:S02]  /*0490*/  LDS R25, [R2+0x10] ;  /* 0x0000100002197984 */ /* 0x000e240000000800 */
[----:B0-----:R-:W-:Y:S02]  /*04a0*/  FFMA R9, R25, R9, R8 ;  /* 0x0000000919097223 */ /* 0x001fe40000000008 */
[----:B------:R-:W0:Y:S04]  /*04b0*/  LDS R8, [R2+0x20] ;  /* 0x0000200002087984 */ /* 0x000e280000000800 */
[----:B------:R-:W1:Y:S01]  /*04c0*/  LDS R25, [R2+0x30] ;  /* 0x0000300002197984 */ /* 0x000e620000000800 */
[----:B------:R-:W-:Y:S01]  /*04d0*/  IMAD.WIDE.U32 R14, R24, 0x4, R12 ;  /* 0x00000004180e7825 */ /* 0x000fe200078e000c */
[----:B------:R-:W-:Y:S06]  /*04e0*/  BAR.SYNC.DEFER_BLOCKING 0x0 ;  /* 0x0000000000007b1d */ /* 0x000fec0000010000 */
[----:B------:R-:W2:Y:S01]  /*04f0*/  LDG.E R15, desc[UR8][R14.64] ;  /* 0x000000080e0f7981 */ /* 0x000ea2000c1e1900 */
[----:B0-----:R-:W-:-:S04]  /*0500*/  FFMA R8, R8, R10, R9 ;  /* 0x0000000a08087223 */ /* 0x001fc80000000009 */
[----:B-1----:R-:W-:Y:S02]  /*0510*/  FFMA R25, R25, R11, R8 ;  /* 0x0000000b19197223 */ /* 0x002fe40000000008 */
[----:B------:R-:W3:Y:S04]  /*0520*/  LDG.E R11, desc[UR8][R28.64+0x20] ;  /* 0x000020081c0b7981 */ /* 0x000ee8000c1e1900 */
[----:B---3--:R-:W-:Y:S04]  /*0530*/  STS [R6], R11 ;  /* 0x0000000b06007388 */ /* 0x008fe80000000800 */
[----:B--2---:R-:W-:Y:S01]  /*0540*/  STS [R4], R15 ;  /* 0x0000000f04007388 */ /* 0x004fe20000000800 */
[----:B------:R-:W-:Y:S06]  /*0550*/  BAR.SYNC.DEFER_BLOCKING 0x0 ;  /* 0x0000000000007b1d */ /* 0x000fec0000010000 */
[----:B------:R-:W-:Y:S04]  /*0560*/  LDS R27, [R2] ;  /* 0x00000000021b7984 */ /* 0x000fe80000000800 */
[----:B------:R-:W0:Y:S02]  /*0570*/  LDS.128 R8, [R7] ;  /* 0x0000000007087984 */ /* 0x000e240000000c00 */
[----:B0-----:R-:W-:-:S02]  /*0580*/  FFMA R8, R8, R27, R25 ;  /* 0x0000001b08087223 */ /* 0x001fc40000000019 */
[----:B------:R-:W0:Y:S04]  /*0590*/  LDS R27, [R2+0x10] ;  /* 0x00001000021b7984 */ /* 0x000e280000000800 */
[----:B------:R-:W-:Y:S01]  /*05a0*/  LDS R25, [R2+0x30] ;  /* 0x0000300002197984 */ /* 0x000fe20000000800 */
[----:B0-----:R-:W-:Y:S01]  /*05b0*/  FFMA R27, R27, R9, R8 ;  /* 0x000000091b1b7223 */ /* 0x001fe20000000008 */
[----:B------:R-:W-:Y:S02]  /*05c0*/  IMAD.WIDE.U32 R8, R26, 0x4, R12 ;  /* 0x000000041a087825 */ /* 0x000fe400078e000c */
[----:B------:R-:W0:Y:S01]  /*05d0*/  LDS R12, [R2+0x20] ;  /* 0x00002000020c7984 */ /* 0x000e220000000800 */
[----:B------:R-:W-:Y:S06]  /*05e0*/  BAR.SYNC.DEFER_BLOCKING 0x0 ;  /* 0x0000000000007b1d */ /* 0x000fec0000010000 */
[----:B------:R-:W2:Y:S04]  /*05f0*/  LDG.E R29, desc[UR8][R28.64+0x30] ;  /* 0x000030081c1d7981 */ /* 0x000ea8000c1e1900 */
[----:B------:R-:W3:Y:S01]  /*0600*/  LDG.E R9, desc[UR8][R8.64] ;  /* 0x0000000808097981 */ /* 0x000ee2000c1e1900 */
[----:B0-----:R-:W-:-:S04]  /*0610*/  FFMA R10, R12, R10, R27 ;  /* 0x0000000a0c0a7223 */ /* 0x001fc8000000001b */
[----:B------:R-:W-:Y:S01]  /*0620*/  FFMA R11, R25, R11, R10 ;  /* 0x0000000b190b7223 */ /* 0x000fe2000000000a */
[----:B------:R-:W-:-:S04]  /*0630*/  IADD3 R21, PT, PT, R21, 0x4, RZ ;  /* 0x0000000415157810 */ /* 0x000fc80007ffe0ff */
[----:B------:R-:W-:Y:S02]  /*0640*/  ISETP.NE.AND P0, PT, R21, RZ, PT ;  /* 0x000000ff1500720c */ /* 0x000fe40003f05270 */
[----:B------:R-:W-:Y:S02]  /*0650*/  IADD3 R19, PT, PT, R19, 0x10, RZ ;  /* 0x0000001013137810 */ /* 0x000fe40007ffe0ff */
[C---:B------:R-:W-:Y:S02]  /*0660*/  LEA R26, R3.reuse, R26, 0x4 ;  /* 0x0000001a031a7211 */ /* 0x040fe400078e20ff */
[C---:B------:R-:W-:Y:S02]  /*0670*/  LEA R24, R3.reuse, R24, 0x4 ;  /* 0x0000001803187211 */ /* 0x040fe400078e20ff */
[C---:B------:R-:W-:Y:S02]  /*0680*/  LEA R22, R3.reuse, R22, 0x4 ;  /* 0x0000001603167211 */ /* 0x040fe400078e20ff */
[----:B------:R-:W-:Y:S01]  /*0690*/  LEA R20, R3, R20, 0x4 ;  /* 0x0000001403147211 */ /* 0x000fe200078e20ff */
[----:B--2---:R-:W-:Y:S04]  /*06a0*/  STS [R6], R29 ;  /* 0x0000001d06007388 */ /* 0x004fe80000000800 */
[----:B---3--:R-:W-:Y:S01]  /*06b0*/  STS [R4], R9 ;  /* 0x0000000904007388 */ /* 0x008fe20000000800 */
[----:B------:R-:W-:Y:S06]  /*06c0*/  BAR.SYNC.DEFER_BLOCKING 0x0 ;  /* 0x0000000000007b1d */ /* 0x000fec0000010000 */
[----:B------:R-:W-:Y:S04]  /*06d0*/  LDS R27, [R2] ;  /* 0x00000000021b7984 */ /* 0x000fe80000000800 */
[----:B------:R-:W0:Y:S04]  /*06e0*/  LDS.128 R12, [R7] ;  /* 0x00000000070c7984 */ /* 0x000e280000000c00 */
[----:B------:R-:W1:Y:S04]  /*06f0*/  LDS R25, [R2+0x10] ;  /* 0x0000100002197984 */ /* 0x000e680000000800 */
[----:B------:R-:W2:Y:S04]  /*0700*/  LDS R10, [R2+0x20] ;  /* 0x00002000020a7984 */ /* 0x000ea80000000800 */
[----:B------:R-:W3:Y:S01]  /*0710*/  LDS R28, [R2+0x30] ;  /* 0x00003000021c7984 */ /* 0x000ee20000000800 */
[----:B0-----:R-:W-:-:S04]  /*0720*/  FFMA R12, R12, R27, R11 ;  /* 0x0000001b0c0c7223 */ /* 0x001fc8000000000b */
[----:B-1----:R-:W-:-:S04]  /*0730*/  FFMA R13, R25, R13, R12 ;  /* 0x0000000d190d7223 */ /* 0x002fc8000000000c */
[----:B--2---:R-:W-:-:S04]  /*0740*/  FFMA R10, R10, R14, R13 ;  /* 0x0000000e0a0a7223 */ /* 0x004fc8000000000d */
[----:B---3--:R-:W-:Y:S01]  /*0750*/  FFMA R25, R28, R15, R10 ;  /* 0x0000000f1c197223 */ /* 0x008fe2000000000a */
[----:B------:R-:W-:Y:S06]  /*0760*/  BAR.SYNC.DEFER_BLOCKING 0x0 ;  /* 0x0000000000007b1d */ /* 0x000fec0000010000 */
[----:B------:R-:W-:Y:S05]  /*0770*/  @P0 BRA `(.L_x_2) ;  /* 0xfffffff800d40947 */ /* 0x000fea000383ffff */
.L_x_1:
[----:B------:R-:W-:-:S13]  /*0780*/  LOP3.LUT P0, R8, R23, 0x3, RZ, 0xc0, !PT ;  /* 0x0000000317087812 */ /* 0x000fda000780c0ff */
[----:B------:R-:W-:Y:S05]  /*0790*/  @!P0 BRA `(.L_x_0) ;  /* 0x0000000400108947 */ /* 0x000fea0003800000 */
[----:B------:R-:W-:Y:S02]  /*07a0*/  ISETP.NE.AND P0, PT, R8, 0x1, PT ;  /* 0x000000010800780c */ /* 0x000fe40003f05270 */
[----:B------:R-:W-:-:S04]  /*07b0*/  LOP3.LUT R23, R23, 0x1, RZ, 0xc0, !PT ;  /* 0x0000000117177812 */ /* 0x000fc800078ec0ff */
[----:B------:R-:W-:-:S07]  /*07c0*/  ISETP.NE.U32.AND P1, PT, R23, 0x1, PT ;  /* 0x000000011700780c */ /* 0x000fce0003f25070 */
[----:B------:R-:W-:Y:S06]  /*07d0*/  @!P0 BRA `(.L_x_3) ;  /* 0x0000000000a48947 */ /* 0x000fec0003800000 */
[----:B------:R-:W0:Y:S01]  /*07e0*/  LDC.64 R22, c[0x0][0x380] ;  /* 0x0000e000ff167b82 */ /* 0x000e220000000a00 */
[C---:B------:R-:W-:Y:S02]  /*07f0*/  LEA R10, R0.reuse, R5, 0x2 ;  /* 0x00000005000a7211 */ /* 0x040fe400078e10ff */
[----:B------:R-:W-:-:S03]  /*0800*/  LEA R9, R0, R17, 0x2 ;  /* 0x0000001100097211 */ /* 0x000fc600078e10ff */
[----:B------:R-:W-:Y:S02]  /*0810*/  IMAD R11, R10, R3, R16 ;  /* 0x000000030a0b7224 */ /* 0x000fe400078e0210 */
[----:B------:R-:W1:Y:S01]  /*0820*/  LDC.64 R20, c[0x0][0x388] ;  /* 0x0000e200ff147b82 */ /* 0x000e620000000a00 */
[----:B0-----:R-:W-:-:S05]  /*0830*/  IMAD.WIDE R22, R9, 0x4, R22 ;  /* 0x0000000409167825 */ /* 0x001fca00078e0216 */
[----:B------:R-:W2:Y:S01]  /*0840*/  LDG.E R13, desc[UR8][R22.64] ;  /* 0x00000008160d7981 */ /* 0x000ea2000c1e1900 */
[----:B-1----:R-:W-:-:S05]  /*0850*/  IMAD.WIDE.U32 R8, R11, 0x4, R20 ;  /* 0x000000040b087825 */ /* 0x002fca00078e0014 */
[----:B------:R-:W3:Y:S01]  /*0860*/  LDG.E R15, desc[UR8][R8.64] ;  /* 0x00000008080f7981 */ /* 0x000ee2000c1e1900 */
[----:B------:R-:W-:-:S05]  /*0870*/  IADD3 R10, PT, PT, R10, 0x4, RZ ;  /* 0x000000040a0a7810 */ /* 0x000fca0007ffe0ff */
[----:B------:R-:W-:-:S04]  /*0880*/  IMAD R11, R10, R3, R16 ;  /* 0x000000030a0b7224 */ /* 0x000fc800078e0210 */
[----:B------:R-:W-:Y:S01]  /*0890*/  IMAD.WIDE.U32 R20, R11, 0x4, R20 ;  /* 0x000000040b147825 */ /* 0x000fe200078e0014 */
[----:B--2---:R-:W-:Y:S04]  /*08a0*/  STS [R6], R13 ;  /* 0x0000000d06007388 */ /* 0x004fe80000000800 */
[----:B---3--:R-:W-:Y:S01]  /*08b0*/  STS [R4], R15 ;  /* 0x0000000f04007388 */ /* 0x008fe20000000800 */
[----:B------:R-:W-:Y:S06]  /*08c0*/  BAR.SYNC.DEFER_BLOCKING 0x0 ;  /* 0x0000000000007b1d */ /* 0x000fec0000010000 */
[----:B------:R-:W-:Y:S04]  /*08d0*/  LDS R29, [R2] ;  /* 0x00000000021d7984 */ /* 0x000fe80000000800 */
[----:B------:R-:W-:Y:S04]  /*08e0*/  LDS R26, [R2+0x10] ;  /* 0x00001000021a7984 */ /* 0x000fe80000000800 */
[----:B------:R-:W-:Y:S04]  /*08f0*/  LDS R19, [R2+0x20] ;  /* 0x0000200002137984 */ /* 0x000fe80000000800 */
[----:B------:R-:W-:Y:S04]  /*0900*/  LDS R24, [R2+0x30] ;  /* 0x0000300002187984 */ /* 0x000fe80000000800 */
[----:B------:R-:W0:Y:S01]  /*0910*/  LDS.128 R8, [R7] ;  /* 0x0000000007087984 */ /* 0x000e220000000c00 */
[----:B------:R-:W-:Y:S06]  /*0920*/  BAR.SYNC.DEFER_BLOCKING 0x0 ;  /* 0x0000000000007b1d */ /* 0x000fec0000010000 */
[----:B------:R-:W2:Y:S04]  /*0930*/  LDG.E R23, desc[UR8][R22.64+0x10] ;  /* 0x0000100816177981 */ /* 0x000ea8000c1e1900 */
[----:B------:R-:W3:Y:S01]  /*0940*/  LDG.E R21, desc[UR8][R20.64] ;  /* 0x0000000814157981 */ /* 0x000ee2000c1e1900 */
[----:B0-----:R-:W-:-:S04]  /*0950*/  FFMA R29, R8, R29, R25 ;  /* 0x0000001d081d7223 */ /* 0x001fc80000000019 */
[----:B------:R-:W-:-:S04]  /*0960*/  FFMA R26, R26, R9, R29 ;  /* 0x000000091a1a7223 */ /* 0x000fc8000000001d */
[----:B------:R-:W-:-:S04]  /*0970*/  FFMA R19, R19, R10, R26 ;  /* 0x0000000a13137223 */ /* 0x000fc8000000001a */
[----:B------:R-:W-:Y:S01]  /*0980*/  FFMA R11, R24, R11, R19 ;  /* 0x0000000b180b7223 */ /* 0x000fe20000000013 */
[----:B------:R-:W-:Y:S01]  /*0990*/  IADD3 R0, PT, PT, R0, 0x2, RZ ;  /* 0x0000000200007810 */ /* 0x000fe20007ffe0ff */
        /* <DEDUP_REMOVED lines=13> */
.L_x_3:
[----:B------:R-:W-:Y:S05]  /*0a70*/  @P1 BRA `(.L_x_0) ;  /* 0x0000000000581947 */ /* 0x000fea0003800000 */
[----:B------:R-:W0:Y:S01]  /*0a80*/  LDC.64 R10, c[0x0][0x380] ;  /* 0x0000e000ff0a7b82 */ /* 0x000e220000000a00 */
[C---:B------:R-:W-:Y:S02]  /*0a90*/  LEA R5, R0.reuse, R5, 0x2 ;  /* 0x0000000500057211 */ /* 0x040fe400078e10ff */
[----:B------:R-:W-:-:S03]  /*0aa0*/  LEA R13, R0, R17, 0x2 ;  /* 0x00000011000d7211 */ /* 0x000fc600078e10ff */
[----:B------:R-:W-:Y:S02]  /*0ab0*/  IMAD R5, R5, R3, R16 ;  /* 0x0000000305057224 */ /* 0x000fe400078e0210 */
[----:B------:R-:W1:Y:S01]  /*0ac0*/  LDC.64 R8, c[0x0][0x388] ;  /* 0x0000e200ff087b82 */ /* 0x000e620000000a00 */
[----:B0-----:R-:W-:-:S06]  /*0ad0*/  IMAD.WIDE R12, R13, 0x4, R10 ;  /* 0x000000040d0c7825 */ /* 0x001fcc00078e020a */
[----:B------:R-:W2:Y:S01]  /*0ae0*/  LDG.E R13, desc[UR8][R12.64] ;  /* 0x000000080c0d7981 */ /* 0x000ea2000c1e1900 */
[----:B-1----:R-:W-:-:S06]  /*0af0*/  IMAD.WIDE.U32 R14, R5, 0x4, R8 ;  /* 0x00000004050e7825 */ /* 0x002fcc00078e0008 */
[----:B------:R-:W3:Y:S04]  /*0b00*/  LDG.E R15, desc[UR8][R14.64] ;  /* 0x000000080e0f7981 */ /* 0x000ee8000c1e1900 */
        /* <DEDUP_REMOVED lines=13> */
.L_x_0:
[----:B------:R-:W0:Y:S01]  /*0be0*/  LDC.64 R4, c[0x0][0x390] ;  /* 0x0000e400ff047b82 */ /* 0x000e220000000a00 */
[----:B------:R-:W-:-:S04]  /*0bf0*/  IMAD R3, R18, R3, R16 ;  /* 0x0000000312037224 */ /* 0x000fc800078e0210 */
[----:B0-----:R-:W-:-:S05]  /*0c00*/  IMAD.WIDE R2, R3, 0x4, R4 ;  /* 0x0000000403027825 */ /* 0x001fca00078e0204 */
[----:B------:R-:W-:Y:S01]  /*0c10*/  STG.E desc[UR8][R2.64], R25 ;  /* 0x0000001902007986 */ /* 0x000fe2000c101908 */
[----:B------:R-:W-:Y:S05]  /*0c20*/  EXIT ;  /* 0x000000000000794d */ /* 0x000fea0003800000 */
.L_x_4:
[----:B------:R-:W-:-:S00]  /*0c30*/  BRA `(.L_x_4) ;  /* 0xfffffffc00fc7947 */ /* 0x000fc0000383ffff */
[----:B------:R-:W-:-:S00]  /*0c40*/  NOP ;  /* 0x0000000000007918 */ /* 0x000fc00000000000 */
        /* <DEDUP_REMOVED lines=11> */
.L_x_5:


//--------------------- .nv.shared._Z13matMultKernelPfS_S_i --------------------------
	.section	.nv.shared._Z13matMultKernelPfS_S_i,"aw",@nobits
	.sectionflags	@""
	.align	4
.nv.shared._Z13matMultKernelPfS_S_i:
	.zero		1152


//--------------------- .nv.shared.reserved.0     --------------------------
	.section	.nv.shared.reserved.0,"aw",@nobits
	.weak		__nv_reservedSMEM_offset_0_alias
	.size		__nv_reservedSMEM_offset_0_alias, 0, 64
	.other		__nv_reservedSMEM_offset_0_alias,@"STO_CUDA_RESERVED_SHARED STV_DEFAULT"
__nv_reservedSMEM_offset_0_alias:
	.zero		0
	.zero		64


//--------------------- .nv.constant0._Z13matMultKernelPfS_S_i --------------------------
	.section	.nv.constant0._Z13matMultKernelPfS_S_i,"a",@progbits
	.sectionflags	@""
	.align	4
.nv.constant0._Z13matMultKernelPfS_S_i:
	.zero		924


//--------------------- SYMBOLS --------------------------

	.type		.nv.reservedSmem.offset0,@object
	.size		.nv.reservedSmem.offset0,0x4
	.type		.nv.reservedSmem.cap,@object
	.size		.nv.reservedSmem.cap,0x4
